	.headerflags	@"EF_CUDA_TEXMODE_UNIFIED EF_CUDA_64BIT_ADDRESS EF_CUDA_ACCELERATORS EF_CUDA_SM90 EF_CUDA_VIRTUAL_SM(EF_CUDA_SM90)"
	.elftype	@"ET_EXEC"


//--------------------- .nv.info                  --------------------------
	.section	.nv.info,"",@"SHT_CUDA_INFO"
	.align	4


	//----- nvinfo : EIATTR_REGCOUNT
	.align		4
        /*0000*/ 	.byte	0x04, 0x2f
        /*0002*/ 	.short	(.L_2 - .L_1)
	.align		4
.L_1:
        /*0004*/ 	.word	index@(triton_poi_fused_add_mul_6)
        /*0008*/ 	.word	0x0000001c


	//----- nvinfo : EIATTR_MIN_STACK_SIZE
	.align		4
.L_2:
        /*000c*/ 	.byte	0x04, 0x12
        /*000e*/ 	.short	(.L_4 - .L_3)
	.align		4
.L_3:
        /*0010*/ 	.word	index@(triton_poi_fused_add_mul_6)
        /*0014*/ 	.word	0x00000000


	//----- nvinfo : EIATTR_FRAME_SIZE
	.align		4
.L_4:
        /*0018*/ 	.byte	0x04, 0x11
        /*001a*/ 	.short	(.L_6 - .L_5)
	.align		4
.L_5:
        /*001c*/ 	.word	index@(triton_poi_fused_add_mul_6)
        /*0020*/ 	.word	0x00000000


	//----- nvinfo : EIATTR_MIN_STACK_SIZE
	.align		4
.L_6:
        /*0024*/ 	.byte	0x04, 0x12
        /*0026*/ 	.short	(.L_8 - .L_7)
	.align		4
.L_7:
        /*0028*/ 	.word	index@(triton_poi_fused_add_mul_6)
        /*002c*/ 	.word	0x00000000
.L_8:


//--------------------- .nv.info.triton_poi_fused_add_mul_6 --------------------------
	.section	.nv.info.triton_poi_fused_add_mul_6,"",@"SHT_CUDA_INFO"
	.sectionflags	@""
	.align	4


	//----- nvinfo : EIATTR_CUDA_API_VERSION
	.align		4
        /*0000*/ 	.byte	0x04, 0x37
        /*0002*/ 	.short	(.L_10 - .L_9)
.L_9:
        /*0004*/ 	.word	0x0000007c


	//----- nvinfo : EIATTR_KPARAM_INFO
	.align		4
.L_10:
        /*0008*/ 	.byte	0x04, 0x17
        /*000a*/ 	.short	(.L_12 - .L_11)
.L_11:
        /*000c*/ 	.word	0x00000000
        /*0010*/ 	.short	0x0008
        /*0012*/ 	.short	0x003c
        /*0014*/ 	.byte	0x00, 0xf0, 0x11, 0x00


	//----- nvinfo : EIATTR_KPARAM_INFO
	.align		4
.L_12:
        /*0018*/ 	.byte	0x04, 0x17
        /*001a*/ 	.short	(.L_14 - .L_13)
.L_13:
        /*001c*/ 	.word	0x00000000
        /*0020*/ 	.short	0x0007
        /*0022*/ 	.short	0x0038
        /*0024*/ 	.byte	0x00, 0xf0, 0x11, 0x00


	//----- nvinfo : EIATTR_KPARAM_INFO
	.align		4
.L_14:
        /*0028*/ 	.byte	0x04, 0x17
        /*002a*/ 	.short	(.L_16 - .L_15)
.L_15:
        /*002c*/ 	.word	0x00000000
        /*0030*/ 	.short	0x0006
        /*0032*/ 	.short	0x0030
        /*0034*/ 	.byte	0x00, 0xf4, 0x21, 0x00


	//----- nvinfo : EIATTR_KPARAM_INFO
	.align		4
.L_16:
        /*0038*/ 	.byte	0x04, 0x17
        /*003a*/ 	.short	(.L_18 - .L_17)
.L_17:
        /*003c*/ 	.word	0x00000000
        /*0040*/ 	.short	0x0005
        /*0042*/ 	.short	0x0028
        /*0044*/ 	.byte	0x00, 0xf4, 0x21, 0x00


	//----- nvinfo : EIATTR_KPARAM_INFO
	.align		4
.L_18:
        /*0048*/ 	.byte	0x04, 0x17
        /*004a*/ 	.short	(.L_20 - .L_19)
.L_19:
        /*004c*/ 	.word	0x00000000
        /*0050*/ 	.short	0x0004
        /*0052*/ 	.short	0x0020
        /*0054*/ 	.byte	0x00, 0xf4, 0x21, 0x00


	//----- nvinfo : EIATTR_KPARAM_INFO
	.align		4
.L_20:
        /*0058*/ 	.byte	0x04, 0x17
        /*005a*/ 	.short	(.L_22 - .L_21)
.L_21:
        /*005c*/ 	.word	0x00000000
        /*0060*/ 	.short	0x0003
        /*0062*/ 	.short	0x0018
        /*0064*/ 	.byte	0x00, 0xf4, 0x21, 0x00


	//----- nvinfo : EIATTR_KPARAM_INFO
	.align		4
.L_22:
        /*0068*/ 	.byte	0x04, 0x17
        /*006a*/ 	.short	(.L_24 - .L_23)
.L_23:
        /*006c*/ 	.word	0x00000000
        /*0070*/ 	.short	0x0002
        /*0072*/ 	.short	0x0010
        /*0074*/ 	.byte	0x00, 0xf4, 0x21, 0x00


	//----- nvinfo : EIATTR_KPARAM_INFO
	.align		4
.L_24:
        /*0078*/ 	.byte	0x04, 0x17
        /*007a*/ 	.short	(.L_26 - .L_25)
.L_25:
        /*007c*/ 	.word	0x00000000
        /*0080*/ 	.short	0x0001
        /*0082*/ 	.short	0x0008
        /*0084*/ 	.byte	0x00, 0xf4, 0x21, 0x00


	//----- nvinfo : EIATTR_KPARAM_INFO
	.align		4
.L_26:
        /*0088*/ 	.byte	0x04, 0x17
        /*008a*/ 	.short	(.L_28 - .L_27)
.L_27:
        /*008c*/ 	.word	0x00000000
        /*0090*/ 	.short	0x0000
        /*0092*/ 	.short	0x0000
        /*0094*/ 	.byte	0x00, 0xf4, 0x21, 0x00


	//----- nvinfo : EIATTR_SPARSE_MMA_MASK
	.align		4
.L_28:
        /*0098*/ 	.byte	0x03, 0x50
        /*009a*/ 	.short	0x0000


	//----- nvinfo : EIATTR_MAXREG_COUNT
	.align		4
        /*009c*/ 	.byte	0x03, 0x1b
        /*009e*/ 	.short	0x00ff


	//----- nvinfo : EIATTR_EXIT_INSTR_OFFSETS
	.align		4
        /*00a0*/ 	.byte	0x04, 0x1c
        /*00a2*/ 	.short	(.L_30 - .L_29)


	//   ....[0]....
.L_29:
        /*00a4*/ 	.word	0x00000520


	//   ....[1]....
        /*00a8*/ 	.word	0x000005f0


	//----- nvinfo : EIATTR_REQNTID
	.align		4
.L_30:
        /*00ac*/ 	.byte	0x04, 0x10
        /*00ae*/ 	.short	(.L_32 - .L_31)
.L_31:
        /*00b0*/ 	.word	0x00000080
        /*00b4*/ 	.word	0x00000001
        /*00b8*/ 	.word	0x00000001


	//----- nvinfo : EIATTR_CBANK_PARAM_SIZE
	.align		4
.L_32:
        /*00bc*/ 	.byte	0x03, 0x19
        /*00be*/ 	.short	0x0040


	//----- nvinfo : EIATTR_PARAM_CBANK
	.align		4
        /*00c0*/ 	.byte	0x04, 0x0a
        /*00c2*/ 	.short	(.L_34 - .L_33)
	.align		4
.L_33:
        /*00c4*/ 	.word	index@(.nv.constant0.triton_poi_fused_add_mul_6)
        /*00c8*/ 	.short	0x0210
        /*00ca*/ 	.short	0x0040


	//----- nvinfo : EIATTR_SW_WAR
	.align		4
.L_34:
        /*00cc*/ 	.byte	0x04, 0x36
        /*00ce*/ 	.short	(.L_36 - .L_35)
.L_35:
        /*00d0*/ 	.word	0x00000008
.L_36:


//--------------------- .nv.callgraph             --------------------------
	.section	.nv.callgraph,"",@"SHT_CUDA_CALLGRAPH"
	.align	4
	.sectionentsize	8
	.align		4
        /*0000*/ 	.word	0x00000000
	.align		4
        /*0004*/ 	.word	0xffffffff
	.align		4
        /*0008*/ 	.word	0x00000000
	.align		4
        /*000c*/ 	.word	0xfffffffe
	.align		4
        /*0010*/ 	.word	0x00000000
	.align		4
        /*0014*/ 	.word	0xfffffffd
	.align		4
        /*0018*/ 	.word	0x00000000
	.align		4
        /*001c*/ 	.word	0xfffffffc


//--------------------- .nv.constant4             --------------------------
	.section	.nv.constant4,"a",@progbits
	.align	8
	.align		8
.nv.constant4:
        /*0000*/ 	.dword	_$_str


//--------------------- .text.triton_poi_fused_add_mul_6 --------------------------
	.section	.text.triton_poi_fused_add_mul_6,"ax",@progbits
	.sectionflags	@"SHF_BARRIERS=1"
	.align	128
        .global         triton_poi_fused_add_mul_6
        .type           triton_poi_fused_add_mul_6,@function
        .size           triton_poi_fused_add_mul_6,(.L_x_1 - triton_poi_fused_add_mul_6)
        .other          triton_poi_fused_add_mul_6,@"STO_CUDA_ENTRY STV_DEFAULT"
triton_poi_fused_add_mul_6:
.text.triton_poi_fused_add_mul_6:
[----:B------:R-:W0:Y:S01]  /*0000*/  LDC R1, c[0x0][0x28] ;  /* 0x00000a00ff017b82 */ /* 0x000e220000000800 */
[----:B------:R-:W1:Y:S07]  /*0010*/  S2R R0, SR_TID.X ;  /* 0x0000000000007919 */ /* 0x000e6e0000002100 */
[----:B------:R-:W2:Y:S01]  /*0020*/  S2UR UR4, SR_CTAID.X ;  /* 0x00000000000479c3 */ /* 0x000ea20000002500 */
[----:B------:R-:W-:Y:S01]  /*0030*/  ULDC.64 UR8, c[0x0][0x208] ;  /* 0x0000820000087ab9 */ /* 0x000fe20000000a00 */
[----:B------:R-:W-:Y:S01]  /*0040*/  ULDC.64 UR6, c[0x0][0x220] ;  /* 0x0000880000067ab9 */ /* 0x000fe20000000a00 */
[----:B------:R-:W3:Y:S05]  /*0050*/  S2R R2, SR_CTAID.Y ;  /* 0x0000000000027919 */ /* 0x000eea0000002600 */
[----:B------:R-:W4:Y:S08]  /*0060*/  LDC.64 R14, c[0x0][0x230] ;  /* 0x00008c00ff0e7b82 */ /* 0x000f300000000a00 */
[----:B------:R-:W5:Y:S01]  /*0070*/  LDC.64 R10, c[0x0][0x218] ;  /* 0x00008600ff0a7b82 */ /* 0x000f620000000a00 */
[----:B--2---:R-:W-:-:S07]  /*0080*/  USHF.L.U32 UR4, UR4, 0x4, URZ ;  /* 0x0000000404047899 */ /* 0x004fce000800063f */
[----:B------:R-:W2:Y:S01]  /*0090*/  LDC.64 R8, c[0x0][0x228] ;  /* 0x00008a00ff087b82 */ /* 0x000ea20000000a00 */
[----:B-1----:R-:W-:Y:S01]  /*00a0*/  SHF.R.U32.HI R6, RZ, 0x3, R0 ;  /* 0x00000003ff067819 */ /* 0x002fe20000011600 */
[----:B------:R-:W-:-:S06]  /*00b0*/  IMAD.SHL.U32 R7, R0, 0x2, RZ ;  /* 0x0000000200077824 */ /* 0x000fcc00078e00ff */
[----:B------:R-:W1:Y:S01]  /*00c0*/  LDC.64 R16, c[0x0][0x210] ;  /* 0x00008400ff107b82 */ /* 0x000e620000000a00 */
[----:B---3--:R-:W-:Y:S01]  /*00d0*/  IMAD.SHL.U32 R12, R2, 0x10, RZ ;  /* 0x00000010020c7824 */ /* 0x008fe200078e00ff */
[----:B------:R-:W-:Y:S02]  /*00e0*/  SHF.R.S32.HI R2, RZ, 0x1b, R2 ;  /* 0x0000001bff027819 */ /* 0x000fe40000011402 */
[----:B------:R-:W-:Y:S02]  /*00f0*/  SGXT.U32 R6, R6, 0x4 ;  /* 0x000000040606781a */ /* 0x000fe40000000000 */
[----:B------:R-:W-:Y:S02]  /*0100*/  SGXT R2, R2, 0x1 ;  /* 0x000000010202781a */ /* 0x000fe40000000200 */
[----:B------:R-:W3:Y:S01]  /*0110*/  LDC.64 R4, c[0x0][0x220] ;  /* 0x00008800ff047b82 */ /* 0x000ee20000000a00 */
[----:B------:R-:W-:Y:S02]  /*0120*/  LOP3.LUT R13, R12, R6, RZ, 0xfc, !PT ;  /* 0x000000060c0d7212 */ /* 0x000fe400078efcff */
[----:B------:R-:W-:-:S02]  /*0130*/  LOP3.LUT R7, R7, 0xe, RZ, 0xc0, !PT ;  /* 0x0000000e07077812 */ /* 0x000fc400078ec0ff */
[----:B------:R-:W-:Y:S02]  /*0140*/  LEA.HI R2, R2, R13, RZ, 0x2 ;  /* 0x0000000d02027211 */ /* 0x000fe400078f10ff */
[----:B------:R-:W-:-:S03]  /*0150*/  LOP3.LUT R18, R7, UR4, RZ, 0xfc, !PT ;  /* 0x0000000407127c12 */ /* 0x000fc6000f8efcff */
[----:B------:R-:W-:Y:S01]  /*0160*/  IMAD.SHL.U32 R2, R2, 0x4, RZ ;  /* 0x0000000402027824 */ /* 0x000fe200078e00ff */
[C---:B------:R-:W-:Y:S01]  /*0170*/  VIMNMX R19, R13.reuse, R18, !PT ;  /* 0x000000120d137248 */ /* 0x040fe20007fe0100 */
[----:B------:R-:W-:-:S03]  /*0180*/  IMAD R13, R13, 0x10, R18 ;  /* 0x000000100d0d7824 */ /* 0x000fc600078e0212 */
[----:B------:R-:W-:Y:S02]  /*0190*/  LOP3.LUT R3, R2, 0xfffffff0, RZ, 0xc0, !PT ;  /* 0xfffffff002037812 */ /* 0x000fe400078ec0ff */
[----:B------:R-:W-:-:S03]  /*01a0*/  ISETP.GE.AND P0, PT, R19, 0x10, PT ;  /* 0x000000101300780c */ /* 0x000fc60003f06270 */
[----:B------:R-:W-:Y:S01]  /*01b0*/  IMAD.IADD R23, R18, 0x1, R3 ;  /* 0x0000000112177824 */ /* 0x000fe200078e0203 */
[----:B------:R-:W-:-:S03]  /*01c0*/  CS2R R2, SRZ ;  /* 0x0000000000027805 */ /* 0x000fc6000001ff00 */
[----:B----4-:R-:W-:Y:S01]  /*01d0*/  IMAD.WIDE R14, R23, 0x4, R14 ;  /* 0x00000004170e7825 */ /* 0x010fe200078e020e */
[----:B------:R-:W4:Y:S01]  /*01e0*/  LDC.64 R18, c[0x0][0x238] ;  /* 0x00008e00ff127b82 */ /* 0x000f220000000a00 */
[----:B------:R-:W-:Y:S01]  /*01f0*/  UIADD3 UR5, UP0, UR6, 0x8, URZ ;  /* 0x0000000806057890 */ /* 0x000fe2000ff1e03f */
[----:B---3--:R-:W3:Y:S04]  /*0200*/  LDG.E R4, desc[UR8][R4.64+0x8] ;  /* 0x0000080804047981 */ /* 0x008ee8000c1e1900 */
[----:B------:R1:W3:Y:S01]  /*0210*/  @!P0 LDG.E.EL.64 R2, desc[UR8][R14.64] ;  /* 0x000000080e028981 */ /* 0x0002e2000c2e1b00 */
[----:B-----5:R-:W-:Y:S01]  /*0220*/  IMAD.WIDE R20, R13, 0x4, R10 ;  /* 0x000000040d147825 */ /* 0x020fe200078e020a */
[----:B------:R-:W-:-:S03]  /*0230*/  CS2R R10, SRZ ;  /* 0x00000000000a7805 */ /* 0x000fc6000001ff00 */
[----:B--2---:R-:W-:Y:S01]  /*0240*/  IMAD.WIDE R22, R23, 0x4, R8 ;  /* 0x0000000417167825 */ /* 0x004fe200078e0208 */
[----:B------:R-:W-:Y:S02]  /*0250*/  CS2R R8, SRZ ;  /* 0x0000000000087805 */ /* 0x000fe4000001ff00 */
[----:B------:R-:W2:Y:S01]  /*0260*/  @!P0 LDG.E.64 R10, desc[UR8][R20.64] ;  /* 0x00000008140a8981 */ /* 0x000ea2000c1e1b00 */
[----:B-1----:R-:W-:Y:S01]  /*0270*/  IMAD.WIDE R16, R13, 0x4, R16 ;  /* 0x000000040d107825 */ /* 0x002fe200078e0210 */
[----:B0-----:R-:W-:Y:S01]  /*0280*/  CS2R R14, SRZ ;  /* 0x00000000000e7805 */ /* 0x001fe2000001ff00 */
[----:B------:R-:W-:-:S03]  /*0290*/  UIADD3.X UR6, URZ, UR7, URZ, UP0, !UPT ;  /* 0x000000073f067290 */ /* 0x000fc600087fe43f */
[----:B------:R0:W2:Y:S01]  /*02a0*/  @!P0 LDG.E.64 R8, desc[UR8][R16.64] ;  /* 0x0000000810088981 */ /* 0x0000a2000c1e1b00 */
[----:B------:R-:W-:-:S03]  /*02b0*/  IMAD.U32 R24, RZ, RZ, UR5 ;  /* 0x00000005ff187e24 */ /* 0x000fc6000f8e00ff */
[----:B------:R-:W5:Y:S01]  /*02c0*/  @!P0 LDG.E.EL.64 R14, desc[UR8][R22.64] ;  /* 0x00000008160e8981 */ /* 0x000f62000c2e1b00 */
[----:B------:R-:W-:-:S03]  /*02d0*/  IMAD.U32 R25, RZ, RZ, UR6 ;  /* 0x00000006ff197e24 */ /* 0x000fc6000f8e00ff */
[----:B----4-:R-:W4:Y:S04]  /*02e0*/  LDG.E R18, desc[UR8][R18.64] ;  /* 0x0000000812127981 */ /* 0x010f28000c1e1900 */
[----:B------:R-:W4:Y:S01]  /*02f0*/  LDG.E R5, desc[UR8][R24.64+0x8] ;  /* 0x0000080818057981 */ /* 0x000f22000c1e1900 */
[----:B------:R-:W1:Y:S01]  /*0300*/  S2UR UR5, SR_CgaCtaId ;  /* 0x00000000000579c3 */ /* 0x000e620000008800 */
[----:B------:R-:W-:Y:S01]  /*0310*/  LOP3.LUT R7, R12, R7, RZ, 0xfc, !PT ;  /* 0x000000070c077212 */ /* 0x000fe200078efcff */
[----:B0-----:R-:W-:-:S05]  /*0320*/  IMAD.SHL.U32 R16, R0, 0x20, RZ ;  /* 0x0000002000107824 */ /* 0x001fca00078e00ff */
[----:B------:R-:W-:Y:S01]  /*0330*/  LOP3.LUT R17, R16, 0xe0, RZ, 0xc0, !PT ;  /* 0x000000e010117812 */ /* 0x000fe200078ec0ff */
[----:B---3--:R-:W-:Y:S01]  /*0340*/  FADD R13, R2, 9.9999999747524270788e-07 ;  /* 0x358637bd020d7421 */ /* 0x008fe20000000000 */
[----:B------:R-:W-:Y:S01]  /*0350*/  FADD R3, R3, 9.9999999747524270788e-07 ;  /* 0x358637bd03037421 */ /* 0x000fe20000000000 */
[----:B------:R-:W-:-:S04]  /*0360*/  LOP3.LUT R2, R6, UR4, RZ, 0xfc, !PT ;  /* 0x0000000406027c12 */ /* 0x000fc8000f8efcff */
[----:B------:R-:W0:Y:S01]  /*0370*/  MUFU.RSQ R13, R13 ;  /* 0x0000000d000d7308 */ /* 0x000e220000001400 */
[----:B------:R-:W-:Y:S01]  /*0380*/  VIMNMX R12, R2, R7, !PT ;  /* 0x00000007020c7248 */ /* 0x000fe20007fe0100 */
[----:B------:R-:W-:-:S06]  /*0390*/  UMOV UR4, 0x400 ;  /* 0x0000040000047882 */ /* 0x000fcc0000000000 */
[----:B------:R-:W3:Y:S01]  /*03a0*/  MUFU.RSQ R3, R3 ;  /* 0x0000000300037308 */ /* 0x000ee20000001400 */
[----:B------:R-:W-:Y:S01]  /*03b0*/  ISETP.GE.AND P0, PT, R12, 0x10, PT ;  /* 0x000000100c00780c */ /* 0x000fe20003f06270 */
[C---:B--2---:R-:W-:Y:S01]  /*03c0*/  FFMA R12, R4.reuse, R11, R9 ;  /* 0x0000000b040c7223 */ /* 0x044fe20000000009 */
[----:B------:R-:W-:Y:S01]  /*03d0*/  FFMA R9, R4, R10, R8 ;  /* 0x0000000a04097223 */ /* 0x000fe20000000008 */
[----:B-1----:R-:W-:Y:S01]  /*03e0*/  UPRMT UR4, UR5, 0x654, UR4 ;  /* 0x0000065405047896 */ /* 0x002fe20008000004 */
[----:B------:R-:W-:Y:S01]  /*03f0*/  LOP3.LUT R11, R17, 0x10, RZ, 0xfc, !PT ;  /* 0x00000010110b7812 */ /* 0x000fe200078efcff */
[----:B-----5:R-:W-:Y:S01]  /*0400*/  FADD R12, R12, -R15 ;  /* 0x8000000f0c0c7221 */ /* 0x020fe20000000000 */
[----:B------:R-:W-:Y:S01]  /*0410*/  FADD R14, R9, -R14 ;  /* 0x8000000e090e7221 */ /* 0x000fe20000000000 */
[C---:B------:R-:W-:Y:S02]  /*0420*/  LOP3.LUT R6, R17.reuse, R6, RZ, 0xfc, !PT ;  /* 0x0000000611067212 */ /* 0x040fe400078efcff */
[----:B------:R-:W-:Y:S01]  /*0430*/  LEA.HI R17, R17, UR4, RZ, 0x1f ;  /* 0x0000000411117c11 */ /* 0x000fe2000f8ff8ff */
[----:B0-----:R-:W-:Y:S01]  /*0440*/  FMUL R13, R13, R14 ;  /* 0x0000000e0d0d7220 */ /* 0x001fe20000400000 */
[----:B------:R-:W-:Y:S01]  /*0450*/  LEA.HI R11, R11, UR4, RZ, 0x1f ;  /* 0x000000040b0b7c11 */ /* 0x000fe2000f8ff8ff */
[----:B---3--:R-:W-:-:S02]  /*0460*/  FMUL R12, R3, R12 ;  /* 0x0000000c030c7220 */ /* 0x008fc40000400000 */
[----:B------:R-:W-:Y:S02]  /*0470*/  IMAD R4, R6, 0x4, R17 ;  /* 0x0000000406047824 */ /* 0x000fe400078e0211 */
[----:B----4-:R-:W-:Y:S01]  /*0480*/  FFMA R13, R18, R13, R5 ;  /* 0x0000000d120d7223 */ /* 0x010fe20000000005 */
[----:B------:R-:W-:Y:S02]  /*0490*/  IMAD R11, R6, 0x4, R11 ;  /* 0x00000004060b7824 */ /* 0x000fe400078e020b */
[----:B------:R-:W-:Y:S02]  /*04a0*/  FFMA R12, R18, R12, R5 ;  /* 0x0000000c120c7223 */ /* 0x000fe40000000005 */
[----:B------:R0:W-:Y:S04]  /*04b0*/  STS [R4], R13 ;  /* 0x0000000d04007388 */ /* 0x0001e80000000800 */
[----:B------:R0:W-:Y:S01]  /*04c0*/  STS [R11+0x40], R12 ;  /* 0x0000400c0b007388 */ /* 0x0001e20000000800 */
[C---:B------:R-:W-:Y:S01]  /*04d0*/  IMAD.SHL.U32 R6, R0.reuse, 0x8, RZ ;  /* 0x0000000800067824 */ /* 0x040fe200078e00ff */
[----:B------:R-:W-:-:S04]  /*04e0*/  LOP3.LUT R0, R0, 0x78, RZ, 0xc0, !PT ;  /* 0x0000007800007812 */ /* 0x000fc800078ec0ff */
[----:B------:R-:W-:-:S04]  /*04f0*/  LOP3.LUT R3, R6, 0x3f8, RZ, 0xc0, !PT ;  /* 0x000003f806037812 */ /* 0x000fc800078ec0ff */
[----:B------:R-:W-:Y:S01]  /*0500*/  IADD3 R8, R3, UR4, R0 ;  /* 0x0000000403087c10 */ /* 0x000fe2000fffe000 */
[----:B------:R-:W-:Y:S06]  /*0510*/  BAR.SYNC.DEFER_BLOCKING 0x0 ;  /* 0x0000000000007b1d */ /* 0x000fec0000010000 */
[----:B0-----:R-:W-:Y:S05]  /*0520*/  @P0 EXIT ;  /* 0x000000000000094d */ /* 0x001fea0003800000 */
[----:B------:R-:W0:Y:S01]  /*0530*/  LDS.64 R8, [R8] ;  /* 0x0000000008087984 */ /* 0x000e220000000a00 */
[----:B------:R-:W-:Y:S01]  /*0540*/  SHF.R.S32.HI R0, RZ, 0x1f, R7 ;  /* 0x0000001fff007819 */ /* 0x000fe20000011407 */
[----:B------:R-:W1:Y:S03]  /*0550*/  LDC.64 R4, c[0x0][0x240] ;  /* 0x00009000ff047b82 */ /* 0x000e660000000a00 */
[----:B------:R-:W-:-:S04]  /*0560*/  LEA.HI R0, R0, R7, RZ, 0x2 ;  /* 0x0000000700007211 */ /* 0x000fc800078f10ff */
[C---:B------:R-:W-:Y:S01]  /*0570*/  LOP3.LUT R6, R0.reuse, 0xfffffffc, RZ, 0xc0, !PT ;  /* 0xfffffffc00067812 */ /* 0x040fe200078ec0ff */
[----:B------:R-:W-:-:S04]  /*0580*/  IMAD.SHL.U32 R0, R0, 0x10, RZ ;  /* 0x0000001000007824 */ /* 0x000fc800078e00ff */
[----:B------:R-:W-:Y:S01]  /*0590*/  IMAD.IADD R7, R7, 0x1, -R6 ;  /* 0x0000000107077824 */ /* 0x000fe200078e0a06 */
[----:B------:R-:W-:-:S03]  /*05a0*/  LOP3.LUT R0, R0, 0xffffffc0, RZ, 0xc0, !PT ;  /* 0xffffffc000007812 */ /* 0x000fc600078ec0ff */
[----:B------:R-:W-:-:S04]  /*05b0*/  IMAD R7, R2, 0x4, R7 ;  /* 0x0000000402077824 */ /* 0x000fc800078e0207 */
[----:B------:R-:W-:-:S04]  /*05c0*/  IMAD.IADD R3, R7, 0x1, R0 ;  /* 0x0000000107037824 */ /* 0x000fc800078e0200 */
[----:B-1----:R-:W-:-:S05]  /*05d0*/  IMAD.WIDE R2, R3, 0x4, R4 ;  /* 0x0000000403027825 */ /* 0x002fca00078e0204 */
[----:B0-----:R-:W-:Y:S01]  /*05e0*/  STG.E.64 desc[UR8][R2.64], R8 ;  /* 0x0000000802007986 */ /* 0x001fe2000c101b08 */
[----:B------:R-:W-:Y:S05]  /*05f0*/  EXIT ;  /* 0x000000000000794d */ /* 0x000fea0003800000 */
.L_x_0:
[----:B------:R-:W-:-:S00]  /*0600*/  BRA `(.L_x_0) ;  /* 0xfffffffc00fc7947 */ /* 0x000fc0000383ffff */
[----:B------:R-:W-:-:S00]  /*0610*/  NOP ;  /* 0x0000000000007918 */ /* 0x000fc00000000000 */
        /* <DEDUP_REMOVED lines=14> */
.L_x_1:


//--------------------- .nv.global.init           --------------------------
	.section	.nv.global.init,"aw",@progbits
.nv.global.init:
	.type		_$_str,@object
	.size		_$_str,(.L_0 - _$_str)
_$_str:
        /*0000*/ 	.byte	0x5f, 0x5f, 0x43, 0x55, 0x44, 0x41, 0x5f, 0x46, 0x54, 0x5a, 0x00
.L_0:


//--------------------- .nv.shared.triton_poi_fused_add_mul_6 --------------------------
	.section	.nv.shared.triton_poi_fused_add_mul_6,"aw",@nobits
	.sectionflags	@""
	.align	16
	.zero		1024


//--------------------- .nv.constant0.triton_poi_fused_add_mul_6 --------------------------
	.section	.nv.constant0.triton_poi_fused_add_mul_6,"a",@progbits
	.sectionflags	@""
	.align	4
.nv.constant0.triton_poi_fused_add_mul_6:
	.zero		592
